//
// Generated by NVIDIA NVVM Compiler
//
// Compiler Build ID: CL-36424714
// Cuda compilation tools, release 13.0, V13.0.88
// Based on NVVM 20.0.0
//

.version 9.0
.target sm_100
.address_size 64

	// .globl	_Z6vecAddPfS_S_

.visible .entry _Z6vecAddPfS_S_(
	.param .u64 .ptr .align 1 _Z6vecAddPfS_S__param_0,
	.param .u64 .ptr .align 1 _Z6vecAddPfS_S__param_1,
	.param .u64 .ptr .align 1 _Z6vecAddPfS_S__param_2
)
{
	.reg .b32 	%r<5>;
	.reg .b32 	%f<4>;
	.reg .b64 	%rd<11>;

	ld.param.u64 	%rd1, [_Z6vecAddPfS_S__param_0];
	ld.param.u64 	%rd2, [_Z6vecAddPfS_S__param_1];
	ld.param.u64 	%rd3, [_Z6vecAddPfS_S__param_2];
	cvta.to.global.u64 	%rd4, %rd3;
	cvta.to.global.u64 	%rd5, %rd2;
	cvta.to.global.u64 	%rd6, %rd1;
	mov.u32 	%r1, %tid.x;
	mov.u32 	%r2, %ntid.x;
	mov.u32 	%r3, %ctaid.x;
	mad.lo.s32 	%r4, %r2, %r3, %r1;
	mul.wide.s32 	%rd7, %r4, 4;
	add.s64 	%rd8, %rd6, %rd7;
	ld.global.f32 	%f1, [%rd8];
	add.s64 	%rd9, %rd5, %rd7;
	ld.global.f32 	%f2, [%rd9];
	add.f32 	%f3, %f1, %f2;
	add.s64 	%rd10, %rd4, %rd7;
	st.global.f32 	[%rd10], %f3;
	ret;

}


// ===== COMPILED SASS (sm_100) =====

	.target	sm_100

	.elftype	@"ET_EXEC"


//--------------------- .note.nv.tkinfo           --------------------------
	.section	.note.nv.tkinfo,"",@"SHT_NOTE"
	.sectionflags	@"SHF_NOTE_NV_TKINFO"
	.tkinfo
        /*0018*/ 	.word	0x00000002
        /*0030*/ 	.string	""
        /*0030*/ 	.string	"ptxas"
        /*0030*/ 	.string	"Cuda compilation tools, release 13.0, V13.0.88"
        /*0030*/ 	.string	"Build cuda_13.0.r13.0/compiler.36424714_0"
        /*0030*/ 	.string	"-arch sm_100 -m 64 "



//--------------------- .note.nv.cuinfo           --------------------------
	.section	.note.nv.cuinfo,"",@"SHT_NOTE"
	.sectionflags	@"SHF_NOTE_NV_CUINFO"
        /*0018*/ 	.short	0x0002
        /*001a*/ 	.short	0x0064
        /*001c*/ 	.short	0x0082
	.zero		2


//--------------------- .nv.info                  --------------------------
	.section	.nv.info,"",@"SHT_CUDA_INFO"
	.align	4


	//----- nvinfo : EIATTR_REGCOUNT
	.align		4
        /*0000*/ 	.byte	0x04, 0x2f
        /*0002*/ 	.short	(.L_1 - .L_0)
	.align		4
.L_0:
        /*0004*/ 	.word	index@(_Z6vecAddPfS_S_)
        /*0008*/ 	.word	0x0000000c


	//----- nvinfo : EIATTR_FRAME_SIZE
	.align		4
.L_1:
        /*000c*/ 	.byte	0x04, 0x11
        /*000e*/ 	.short	(.L_3 - .L_2)
	.align		4
.L_2:
        /*0010*/ 	.word	index@(_Z6vecAddPfS_S_)
        /*0014*/ 	.word	0x00000000


	//----- nvinfo : EIATTR_MIN_STACK_SIZE
	.align		4
.L_3:
        /*0018*/ 	.byte	0x04, 0x12
        /*001a*/ 	.short	(.L_5 - .L_4)
	.align		4
.L_4:
        /*001c*/ 	.word	index@(_Z6vecAddPfS_S_)
        /*0020*/ 	.word	0x00000000
.L_5:


//--------------------- .nv.compat                --------------------------
	.section	.nv.compat,"",@"SHT_CUDA_COMPAT_INFO"
	.align	4
        /*0000*/ 	.byte	0x02, 0x09, 0x00, 0x00, 0x02, 0x02, 0x01, 0x00, 0x02, 0x05, 0x05, 0x00, 0x03, 0x07, 0x01, 0x01
        /*0010*/ 	.byte	0x02, 0x03, 0x00, 0x00, 0x02, 0x06, 0x01, 0x00, 0x04, 0x0b, 0x08, 0x00, 0x09, 0x00, 0x00, 0x00
        /*0020*/ 	.byte	0x00, 0x00, 0x00, 0x00


//--------------------- .nv.info._Z6vecAddPfS_S_  --------------------------
	.section	.nv.info._Z6vecAddPfS_S_,"",@"SHT_CUDA_INFO"
	.sectionflags	@""
	.align	4


	//----- nvinfo : EIATTR_CUDA_API_VERSION
	.align		4
        /*0000*/ 	.byte	0x04, 0x37
        /*0002*/ 	.short	(.L_7 - .L_6)
.L_6:
        /*0004*/ 	.word	0x00000082


	//----- nvinfo : EIATTR_KPARAM_INFO
	.align		4
.L_7:
        /*0008*/ 	.byte	0x04, 0x17
        /*000a*/ 	.short	(.L_9 - .L_8)
.L_8:
        /*000c*/ 	.word	0x00000000
        /*0010*/ 	.short	0x0002
        /*0012*/ 	.short	0x0010
        /*0014*/ 	.byte	0x00, 0xf5, 0x21, 0x00


	//----- nvinfo : EIATTR_KPARAM_INFO
	.align		4
.L_9:
        /*0018*/ 	.byte	0x04, 0x17
        /*001a*/ 	.short	(.L_11 - .L_10)
.L_10:
        /*001c*/ 	.word	0x00000000
        /*0020*/ 	.short	0x0001
        /*0022*/ 	.short	0x0008
        /*0024*/ 	.byte	0x00, 0xf5, 0x21, 0x00


	//----- nvinfo : EIATTR_KPARAM_INFO
	.align		4
.L_11:
        /*0028*/ 	.byte	0x04, 0x17
        /*002a*/ 	.short	(.L_13 - .L_12)
.L_12:
        /*002c*/ 	.word	0x00000000
        /*0030*/ 	.short	0x0000
        /*0032*/ 	.short	0x0000
        /*0034*/ 	.byte	0x00, 0xf5, 0x21, 0x00


	//----- nvinfo : EIATTR_SPARSE_MMA_MASK
	.align		4
.L_13:
        /*0038*/ 	.byte	0x03, 0x50
        /*003a*/ 	.short	0x0000


	//----- nvinfo : EIATTR_MAXREG_COUNT
	.align		4
        /*003c*/ 	.byte	0x03, 0x1b
        /*003e*/ 	.short	0x00ff


	//----- nvinfo : EIATTR_MERCURY_ISA_VERSION
	.align		4
        /*0040*/ 	.byte	0x03, 0x5f
        /*0042*/ 	.short	0x0101


	//----- nvinfo : EIATTR_VRC_CTA_INIT_COUNT
	.align		4
        /*0044*/ 	.byte	0x02, 0x4a
	.zero		1
	.zero		1


	//----- nvinfo : EIATTR_EXIT_INSTR_OFFSETS
	.align		4
        /*0048*/ 	.byte	0x04, 0x1c
        /*004a*/ 	.short	(.L_15 - .L_14)


	//   ....[0]....
.L_14:
        /*004c*/ 	.word	0x00000100


	//----- nvinfo : EIATTR_CBANK_PARAM_SIZE
	.align		4
.L_15:
        /*0050*/ 	.byte	0x03, 0x19
        /*0052*/ 	.short	0x0018


	//----- nvinfo : EIATTR_PARAM_CBANK
	.align		4
        /*0054*/ 	.byte	0x04, 0x0a
        /*0056*/ 	.short	(.L_17 - .L_16)
	.align		4
.L_16:
        /*0058*/ 	.word	index@(.nv.constant0._Z6vecAddPfS_S_)
        /*005c*/ 	.short	0x0380
        /*005e*/ 	.short	0x0018


	//----- nvinfo : EIATTR_SW_WAR
	.align		4
.L_17:
        /*0060*/ 	.byte	0x04, 0x36
        /*0062*/ 	.short	(.L_19 - .L_18)
.L_18:
        /*0064*/ 	.word	0x00000008
.L_19:


//--------------------- .nv.callgraph             --------------------------
	.section	.nv.callgraph,"",@"SHT_CUDA_CALLGRAPH"
	.align	4
	.sectionentsize	8
	.align		4
        /*0000*/ 	.word	0x00000000
	.align		4
        /*0004*/ 	.word	0xffffffff
	.align		4
        /*0008*/ 	.word	0x00000000
	.align		4
        /*000c*/ 	.word	0xfffffffe
	.align		4
        /*0010*/ 	.word	0x00000000
	.align		4
        /*0014*/ 	.word	0xfffffffd
	.align		4
        /*0018*/ 	.word	0x00000000
	.align		4
        /*001c*/ 	.word	0xfffffffc


//--------------------- .text._Z6vecAddPfS_S_     --------------------------
	.section	.text._Z6vecAddPfS_S_,"ax",@progbits
	.align	128
        .global         _Z6vecAddPfS_S_
        .type           _Z6vecAddPfS_S_,@function
        .size           _Z6vecAddPfS_S_,(.L_x_1 - _Z6vecAddPfS_S_)
        .other          _Z6vecAddPfS_S_,@"STO_CUDA_ENTRY STV_DEFAULT"
_Z6vecAddPfS_S_:
.text._Z6vecAddPfS_S_:
[----:B------:R-:W-:Y:S01]  /*0000*/  LDC R1, c[0x0][0x37c] ;  /* 0x0000df00ff017b82 */ /* 0x000fe20000000800 */
[----:B------:R-:W0:Y:S07]  /*0010*/  S2R R9, SR_TID.X ;  /* 0x0000000000097919 */ /* 0x000e2e0000002100 */
[----:B------:R-:W1:Y:S01]  /*0020*/  LDC.64 R2, c[0x0][0x380] ;  /* 0x0000e000ff027b82 */ /* 0x000e620000000a00 */
[----:B------:R-:W0:Y:S01]  /*0030*/  LDCU UR6, c[0x0][0x360] ;  /* 0x00006c00ff0677ac */ /* 0x000e220008000800 */
[----:B------:R-:W0:Y:S01]  /*0040*/  S2R R0, SR_CTAID.X ;  /* 0x0000000000007919 */ /* 0x000e220000002500 */
[----:B------:R-:W2:Y:S05]  /*0050*/  LDCU.64 UR4, c[0x0][0x358] ;  /* 0x00006b00ff0477ac */ /* 0x000eaa0008000a00 */
[----:B------:R-:W3:Y:S08]  /*0060*/  LDC.64 R4, c[0x0][0x388] ;  /* 0x0000e200ff047b82 */ /* 0x000ef00000000a00 */
[----:B------:R-:W4:Y:S01]  /*0070*/  LDC.64 R6, c[0x0][0x390] ;  /* 0x0000e400ff067b82 */ /* 0x000f220000000a00 */
[----:B0-----:R-:W-:-:S04]  /*0080*/  IMAD R9, R0, UR6, R9 ;  /* 0x0000000600097c24 */ /* 0x001fc8000f8e0209 */
[----:B-1----:R-:W-:-:S04]  /*0090*/  IMAD.WIDE R2, R9, 0x4, R2 ;  /* 0x0000000409027825 */ /* 0x002fc800078e0202 */
[C---:B---3--:R-:W-:Y:S02]  /*00a0*/  IMAD.WIDE R4, R9.reuse, 0x4, R4 ;  /* 0x0000000409047825 */ /* 0x048fe400078e0204 */
[----:B--2---:R-:W2:Y:S04]  /*00b0*/  LDG.E R2, desc[UR4][R2.64] ;  /* 0x0000000402027981 */ /* 0x004ea8000c1e1900 */
[----:B------:R-:W2:Y:S01]  /*00c0*/  LDG.E R5, desc[UR4][R4.64] ;  /* 0x0000000404057981 */ /* 0x000ea2000c1e1900 */
[----:B----4-:R-:W-:-:S04]  /*00d0*/  IMAD.WIDE R6, R9, 0x4, R6 ;  /* 0x0000000409067825 */ /* 0x010fc800078e0206 */
[----:B--2---:R-:W-:-:S05]  /*00e0*/  FADD R9, R2, R5 ;  /* 0x0000000502097221 */ /* 0x004fca0000000000 */
[----:B------:R-:W-:Y:S01]  /*00f0*/  STG.E desc[UR4][R6.64], R9 ;  /* 0x0000000906007986 */ /* 0x000fe2000c101904 */
[----:B------:R-:W-:Y:S05]  /*0100*/  EXIT ;  /* 0x000000000000794d */ /* 0x000fea0003800000 */
.L_x_0:
[----:B------:R-:W-:-:S00]  /*0110*/  BRA `(.L_x_0) ;  /* 0xfffffffc00fc7947 */ /* 0x000fc0000383ffff */
[----:B------:R-:W-:-:S00]  /*0120*/  NOP ;  /* 0x0000000000007918 */ /* 0x000fc00000000000 */
        /* <DEDUP_REMOVED lines=13> */
.L_x_1:


//--------------------- .nv.shared.reserved.0     --------------------------
	.section	.nv.shared.reserved.0,"aw",@nobits
	.weak		__nv_reservedSMEM_offset_0_alias
	.size		__nv_reservedSMEM_offset_0_alias, 0, 64
	.other		__nv_reservedSMEM_offset_0_alias,@"STO_CUDA_RESERVED_SHARED STV_DEFAULT"
__nv_reservedSMEM_offset_0_alias:
	.zero		0
	.zero		64


//--------------------- .nv.constant0._Z6vecAddPfS_S_ --------------------------
	.section	.nv.constant0._Z6vecAddPfS_S_,"a",@progbits
	.sectionflags	@""
	.align	4
.nv.constant0._Z6vecAddPfS_S_:
	.zero		920


//--------------------- SYMBOLS --------------------------

	.type		.nv.reservedSmem.offset0,@object
	.size		.nv.reservedSmem.offset0,0x4
